//
// Generated by NVIDIA NVVM Compiler
//
// Compiler Build ID: CL-36424714
// Cuda compilation tools, release 13.0, V13.0.88
// Based on NVVM 20.0.0
//

.version 9.0
.target sm_100
.address_size 64

	// .globl	_Z11d_transposePiS_ii

.visible .entry _Z11d_transposePiS_ii(
	.param .u64 .ptr .align 1 _Z11d_transposePiS_ii_param_0,
	.param .u64 .ptr .align 1 _Z11d_transposePiS_ii_param_1,
	.param .u32 _Z11d_transposePiS_ii_param_2,
	.param .u32 _Z11d_transposePiS_ii_param_3
)
{
	.reg .pred 	%p<4>;
	.reg .b32 	%r<14>;
	.reg .b64 	%rd<9>;

	ld.param.u64 	%rd1, [_Z11d_transposePiS_ii_param_0];
	ld.param.u64 	%rd2, [_Z11d_transposePiS_ii_param_1];
	ld.param.u32 	%r3, [_Z11d_transposePiS_ii_param_2];
	ld.param.u32 	%r4, [_Z11d_transposePiS_ii_param_3];
	mov.u32 	%r5, %ntid.x;
	mov.u32 	%r6, %ctaid.x;
	mov.u32 	%r7, %tid.x;
	mad.lo.s32 	%r1, %r5, %r6, %r7;
	mov.u32 	%r8, %ntid.y;
	mov.u32 	%r9, %ctaid.y;
	mov.u32 	%r10, %tid.y;
	mad.lo.s32 	%r2, %r8, %r9, %r10;
	setp.ge.u32 	%p1, %r2, %r3;
	setp.ge.u32 	%p2, %r1, %r4;
	or.pred  	%p3, %p1, %p2;
	@%p3 bra 	$L__BB0_2;
	cvta.to.global.u64 	%rd3, %rd1;
	cvta.to.global.u64 	%rd4, %rd2;
	mad.lo.s32 	%r11, %r4, %r2, %r1;
	mad.lo.s32 	%r12, %r3, %r1, %r2;
	mul.wide.u32 	%rd5, %r11, 4;
	add.s64 	%rd6, %rd3, %rd5;
	ld.global.u32 	%r13, [%rd6];
	mul.wide.u32 	%rd7, %r12, 4;
	add.s64 	%rd8, %rd4, %rd7;
	st.global.u32 	[%rd8], %r13;
$L__BB0_2:
	ret;

}


// ===== COMPILED SASS (sm_100) =====

	.target	sm_100

	.elftype	@"ET_EXEC"


//--------------------- .note.nv.tkinfo           --------------------------
	.section	.note.nv.tkinfo,"",@"SHT_NOTE"
	.sectionflags	@"SHF_NOTE_NV_TKINFO"
	.tkinfo
        /*0018*/ 	.word	0x00000002
        /*0030*/ 	.string	""
        /*0030*/ 	.string	"ptxas"
        /*0030*/ 	.string	"Cuda compilation tools, release 13.0, V13.0.88"
        /*0030*/ 	.string	"Build cuda_13.0.r13.0/compiler.36424714_0"
        /*0030*/ 	.string	"-arch sm_100 -m 64 "



//--------------------- .note.nv.cuinfo           --------------------------
	.section	.note.nv.cuinfo,"",@"SHT_NOTE"
	.sectionflags	@"SHF_NOTE_NV_CUINFO"
        /*0018*/ 	.short	0x0002
        /*001a*/ 	.short	0x0064
        /*001c*/ 	.short	0x0082
	.zero		2


//--------------------- .nv.info                  --------------------------
	.section	.nv.info,"",@"SHT_CUDA_INFO"
	.align	4


	//----- nvinfo : EIATTR_REGCOUNT
	.align		4
        /*0000*/ 	.byte	0x04, 0x2f
        /*0002*/ 	.short	(.L_1 - .L_0)
	.align		4
.L_0:
        /*0004*/ 	.word	index@(_Z11d_transposePiS_ii)
        /*0008*/ 	.word	0x0000000a


	//----- nvinfo : EIATTR_FRAME_SIZE
	.align		4
.L_1:
        /*000c*/ 	.byte	0x04, 0x11
        /*000e*/ 	.short	(.L_3 - .L_2)
	.align		4
.L_2:
        /*0010*/ 	.word	index@(_Z11d_transposePiS_ii)
        /*0014*/ 	.word	0x00000000


	//----- nvinfo : EIATTR_MIN_STACK_SIZE
	.align		4
.L_3:
        /*0018*/ 	.byte	0x04, 0x12
        /*001a*/ 	.short	(.L_5 - .L_4)
	.align		4
.L_4:
        /*001c*/ 	.word	index@(_Z11d_transposePiS_ii)
        /*0020*/ 	.word	0x00000000
.L_5:


//--------------------- .nv.compat                --------------------------
	.section	.nv.compat,"",@"SHT_CUDA_COMPAT_INFO"
	.align	4
        /*0000*/ 	.byte	0x02, 0x09, 0x00, 0x00, 0x02, 0x02, 0x01, 0x00, 0x02, 0x05, 0x05, 0x00, 0x03, 0x07, 0x01, 0x01
        /*0010*/ 	.byte	0x02, 0x03, 0x00, 0x00, 0x02, 0x06, 0x01, 0x00, 0x04, 0x0b, 0x08, 0x00, 0x09, 0x00, 0x00, 0x00
        /*0020*/ 	.byte	0x00, 0x00, 0x00, 0x00


//--------------------- .nv.info._Z11d_transposePiS_ii --------------------------
	.section	.nv.info._Z11d_transposePiS_ii,"",@"SHT_CUDA_INFO"
	.sectionflags	@""
	.align	4


	//----- nvinfo : EIATTR_CUDA_API_VERSION
	.align		4
        /*0000*/ 	.byte	0x04, 0x37
        /*0002*/ 	.short	(.L_7 - .L_6)
.L_6:
        /*0004*/ 	.word	0x00000082


	//----- nvinfo : EIATTR_KPARAM_INFO
	.align		4
.L_7:
        /*0008*/ 	.byte	0x04, 0x17
        /*000a*/ 	.short	(.L_9 - .L_8)
.L_8:
        /*000c*/ 	.word	0x00000000
        /*0010*/ 	.short	0x0003
        /*0012*/ 	.short	0x0014
        /*0014*/ 	.byte	0x00, 0xf0, 0x11, 0x00


	//----- nvinfo : EIATTR_KPARAM_INFO
	.align		4
.L_9:
        /*0018*/ 	.byte	0x04, 0x17
        /*001a*/ 	.short	(.L_11 - .L_10)
.L_10:
        /*001c*/ 	.word	0x00000000
        /*0020*/ 	.short	0x0002
        /*0022*/ 	.short	0x0010
        /*0024*/ 	.byte	0x00, 0xf0, 0x11, 0x00


	//----- nvinfo : EIATTR_KPARAM_INFO
	.align		4
.L_11:
        /*0028*/ 	.byte	0x04, 0x17
        /*002a*/ 	.short	(.L_13 - .L_12)
.L_12:
        /*002c*/ 	.word	0x00000000
        /*0030*/ 	.short	0x0001
        /*0032*/ 	.short	0x0008
        /*0034*/ 	.byte	0x00, 0xf5, 0x21, 0x00


	//----- nvinfo : EIATTR_KPARAM_INFO
	.align		4
.L_13:
        /*0038*/ 	.byte	0x04, 0x17
        /*003a*/ 	.short	(.L_15 - .L_14)
.L_14:
        /*003c*/ 	.word	0x00000000
        /*0040*/ 	.short	0x0000
        /*0042*/ 	.short	0x0000
        /*0044*/ 	.byte	0x00, 0xf5, 0x21, 0x00


	//----- nvinfo : EIATTR_SPARSE_MMA_MASK
	.align		4
.L_15:
        /*0048*/ 	.byte	0x03, 0x50
        /*004a*/ 	.short	0x0000


	//----- nvinfo : EIATTR_MAXREG_COUNT
	.align		4
        /*004c*/ 	.byte	0x03, 0x1b
        /*004e*/ 	.short	0x00ff


	//----- nvinfo : EIATTR_MERCURY_ISA_VERSION
	.align		4
        /*0050*/ 	.byte	0x03, 0x5f
        /*0052*/ 	.short	0x0101


	//----- nvinfo : EIATTR_VRC_CTA_INIT_COUNT
	.align		4
        /*0054*/ 	.byte	0x02, 0x4a
	.zero		1
	.zero		1


	//----- nvinfo : EIATTR_EXIT_INSTR_OFFSETS
	.align		4
        /*0058*/ 	.byte	0x04, 0x1c
        /*005a*/ 	.short	(.L_17 - .L_16)


	//   ....[0]....
.L_16:
        /*005c*/ 	.word	0x000000c0


	//   ....[1]....
        /*0060*/ 	.word	0x00000160


	//----- nvinfo : EIATTR_CBANK_PARAM_SIZE
	.align		4
.L_17:
        /*0064*/ 	.byte	0x03, 0x19
        /*0066*/ 	.short	0x0018


	//----- nvinfo : EIATTR_PARAM_CBANK
	.align		4
        /*0068*/ 	.byte	0x04, 0x0a
        /*006a*/ 	.short	(.L_19 - .L_18)
	.align		4
.L_18:
        /*006c*/ 	.word	index@(.nv.constant0._Z11d_transposePiS_ii)
        /*0070*/ 	.short	0x0380
        /*0072*/ 	.short	0x0018


	//----- nvinfo : EIATTR_SW_WAR
	.align		4
.L_19:
        /*0074*/ 	.byte	0x04, 0x36
        /*0076*/ 	.short	(.L_21 - .L_20)
.L_20:
        /*0078*/ 	.word	0x00000008
.L_21:


//--------------------- .nv.callgraph             --------------------------
	.section	.nv.callgraph,"",@"SHT_CUDA_CALLGRAPH"
	.align	4
	.sectionentsize	8
	.align		4
        /*0000*/ 	.word	0x00000000
	.align		4
        /*0004*/ 	.word	0xffffffff
	.align		4
        /*0008*/ 	.word	0x00000000
	.align		4
        /*000c*/ 	.word	0xfffffffe
	.align		4
        /*0010*/ 	.word	0x00000000
	.align		4
        /*0014*/ 	.word	0xfffffffd
	.align		4
        /*0018*/ 	.word	0x00000000
	.align		4
        /*001c*/ 	.word	0xfffffffc


//--------------------- .text._Z11d_transposePiS_ii --------------------------
	.section	.text._Z11d_transposePiS_ii,"ax",@progbits
	.align	128
        .global         _Z11d_transposePiS_ii
        .type           _Z11d_transposePiS_ii,@function
        .size           _Z11d_transposePiS_ii,(.L_x_1 - _Z11d_transposePiS_ii)
        .other          _Z11d_transposePiS_ii,@"STO_CUDA_ENTRY STV_DEFAULT"
_Z11d_transposePiS_ii:
.text._Z11d_transposePiS_ii:
[----:B------:R-:W-:Y:S01]  /*0000*/  LDC R1, c[0x0][0x37c] ;  /* 0x0000df00ff017b82 */ /* 0x000fe20000000800 */
[----:B------:R-:W0:Y:S01]  /*0010*/  S2R R0, SR_CTAID.X ;  /* 0x0000000000007919 */ /* 0x000e220000002500 */
[----:B------:R-:W0:Y:S01]  /*0020*/  LDCU UR4, c[0x0][0x360] ;  /* 0x00006c00ff0477ac */ /* 0x000e220008000800 */
[----:B------:R-:W0:Y:S01]  /*0030*/  S2R R3, SR_TID.X ;  /* 0x0000000000037919 */ /* 0x000e220000002100 */
[----:B------:R-:W1:Y:S01]  /*0040*/  LDCU UR5, c[0x0][0x364] ;  /* 0x00006c80ff0577ac */ /* 0x000e620008000800 */
[----:B------:R-:W1:Y:S01]  /*0050*/  S2R R7, SR_CTAID.Y ;  /* 0x0000000000077919 */ /* 0x000e620000002600 */
[----:B------:R-:W2:Y:S01]  /*0060*/  LDCU.64 UR6, c[0x0][0x390] ;  /* 0x00007200ff0677ac */ /* 0x000ea20008000a00 */
[----:B------:R-:W1:Y:S01]  /*0070*/  S2R R2, SR_TID.Y ;  /* 0x0000000000027919 */ /* 0x000e620000002200 */
[----:B0-----:R-:W-:-:S05]  /*0080*/  IMAD R0, R0, UR4, R3 ;  /* 0x0000000400007c24 */ /* 0x001fca000f8e0203 */
[----:B--2---:R-:W-:Y:S01]  /*0090*/  ISETP.GE.U32.AND P0, PT, R0, UR7, PT ;  /* 0x0000000700007c0c */ /* 0x004fe2000bf06070 */
[----:B-1----:R-:W-:-:S05]  /*00a0*/  IMAD R7, R7, UR5, R2 ;  /* 0x0000000507077c24 */ /* 0x002fca000f8e0202 */
[----:B------:R-:W-:-:S13]  /*00b0*/  ISETP.GE.U32.OR P0, PT, R7, UR6, P0 ;  /* 0x0000000607007c0c */ /* 0x000fda0008706470 */
[----:B------:R-:W-:Y:S05]  /*00c0*/  @P0 EXIT ;  /* 0x000000000000094d */ /* 0x000fea0003800000 */
[----:B------:R-:W0:Y:S01]  /*00d0*/  LDC.64 R2, c[0x0][0x380] ;  /* 0x0000e000ff027b82 */ /* 0x000e220000000a00 */
[----:B------:R-:W1:Y:S01]  /*00e0*/  LDCU.64 UR4, c[0x0][0x358] ;  /* 0x00006b00ff0477ac */ /* 0x000e620008000a00 */
[----:B------:R-:W-:-:S04]  /*00f0*/  IMAD R5, R7, UR7, R0 ;  /* 0x0000000707057c24 */ /* 0x000fc8000f8e0200 */
[----:B0-----:R-:W-:Y:S02]  /*0100*/  IMAD.WIDE.U32 R2, R5, 0x4, R2 ;  /* 0x0000000405027825 */ /* 0x001fe400078e0002 */
[----:B------:R-:W0:Y:S04]  /*0110*/  LDC.64 R4, c[0x0][0x388] ;  /* 0x0000e200ff047b82 */ /* 0x000e280000000a00 */
[----:B-1----:R-:W2:Y:S01]  /*0120*/  LDG.E R3, desc[UR4][R2.64] ;  /* 0x0000000402037981 */ /* 0x002ea2000c1e1900 */
[----:B------:R-:W-:-:S04]  /*0130*/  IMAD R7, R0, UR6, R7 ;  /* 0x0000000600077c24 */ /* 0x000fc8000f8e0207 */
[----:B0-----:R-:W-:-:S05]  /*0140*/  IMAD.WIDE.U32 R4, R7, 0x4, R4 ;  /* 0x0000000407047825 */ /* 0x001fca00078e0004 */
[----:B--2---:R-:W-:Y:S01]  /*0150*/  STG.E desc[UR4][R4.64], R3 ;  /* 0x0000000304007986 */ /* 0x004fe2000c101904 */
[----:B------:R-:W-:Y:S05]  /*0160*/  EXIT ;  /* 0x000000000000794d */ /* 0x000fea0003800000 */
.L_x_0:
[----:B------:R-:W-:-:S00]  /*0170*/  BRA `(.L_x_0) ;  /* 0xfffffffc00fc7947 */ /* 0x000fc0000383ffff */
[----:B------:R-:W-:-:S00]  /*0180*/  NOP ;  /* 0x0000000000007918 */ /* 0x000fc00000000000 */
[----:B------:R-:W-:-:S00]  /*0190*/  NOP ;  /* 0x0000000000007918 */ /* 0x000fc00000000000 */
[----:B------:R-:W-:-:S00]  /*01a0*/  NOP ;  /* 0x0000000000007918 */ /* 0x000fc00000000000 */
[----:B------:R-:W-:-:S00]  /*01b0*/  NOP ;  /* 0x0000000000007918 */ /* 0x000fc00000000000 */
[----:B------:R-:W-:-:S00]  /*01c0*/  NOP ;  /* 0x0000000000007918 */ /* 0x000fc00000000000 */
[----:B------:R-:W-:-:S00]  /*01d0*/  NOP ;  /* 0x0000000000007918 */ /* 0x000fc00000000000 */
[----:B------:R-:W-:-:S00]  /*01e0*/  NOP ;  /* 0x0000000000007918 */ /* 0x000fc00000000000 */
[----:B------:R-:W-:-:S00]  /*01f0*/  NOP ;  /* 0x0000000000007918 */ /* 0x000fc00000000000 */
.L_x_1:


//--------------------- .nv.shared.reserved.0     --------------------------
	.section	.nv.shared.reserved.0,"aw",@nobits
	.weak		__nv_reservedSMEM_offset_0_alias
	.size		__nv_reservedSMEM_offset_0_alias, 0, 64
	.other		__nv_reservedSMEM_offset_0_alias,@"STO_CUDA_RESERVED_SHARED STV_DEFAULT"
__nv_reservedSMEM_offset_0_alias:
	.zero		0
	.zero		64


//--------------------- .nv.constant0._Z11d_transposePiS_ii --------------------------
	.section	.nv.constant0._Z11d_transposePiS_ii,"a",@progbits
	.sectionflags	@""
	.align	4
.nv.constant0._Z11d_transposePiS_ii:
	.zero		920


//--------------------- SYMBOLS --------------------------

	.type		.nv.reservedSmem.offset0,@object
	.size		.nv.reservedSmem.offset0,0x4
